//
// Generated by NVIDIA NVVM Compiler
//
// Compiler Build ID: CL-36424714
// Cuda compilation tools, release 13.0, V13.0.88
// Based on NVVM 20.0.0
//

.version 9.0
.target sm_100
.address_size 64

	// .globl	_Z13outer_productPKfS0_Pfii

.visible .entry _Z13outer_productPKfS0_Pfii(
	.param .u64 .ptr .align 1 _Z13outer_productPKfS0_Pfii_param_0,
	.param .u64 .ptr .align 1 _Z13outer_productPKfS0_Pfii_param_1,
	.param .u64 .ptr .align 1 _Z13outer_productPKfS0_Pfii_param_2,
	.param .u32 _Z13outer_productPKfS0_Pfii_param_3,
	.param .u32 _Z13outer_productPKfS0_Pfii_param_4
)
{
	.reg .pred 	%p<4>;
	.reg .b32 	%r<14>;
	.reg .b32 	%f<4>;
	.reg .b64 	%rd<13>;

	ld.param.u64 	%rd1, [_Z13outer_productPKfS0_Pfii_param_0];
	ld.param.u64 	%rd2, [_Z13outer_productPKfS0_Pfii_param_1];
	ld.param.u64 	%rd3, [_Z13outer_productPKfS0_Pfii_param_2];
	ld.param.u32 	%r4, [_Z13outer_productPKfS0_Pfii_param_3];
	ld.param.u32 	%r5, [_Z13outer_productPKfS0_Pfii_param_4];
	mov.u32 	%r6, %ctaid.x;
	mov.u32 	%r7, %ntid.x;
	mov.u32 	%r8, %tid.x;
	mad.lo.s32 	%r1, %r6, %r7, %r8;
	mov.u32 	%r9, %ctaid.y;
	mov.u32 	%r10, %ntid.y;
	mov.u32 	%r11, %tid.y;
	mad.lo.s32 	%r12, %r9, %r10, %r11;
	setp.ge.s32 	%p1, %r1, %r4;
	setp.ge.s32 	%p2, %r12, %r5;
	or.pred  	%p3, %p1, %p2;
	@%p3 bra 	$L__BB0_2;
	cvta.to.global.u64 	%rd4, %rd1;
	cvta.to.global.u64 	%rd5, %rd2;
	cvta.to.global.u64 	%rd6, %rd3;
	mul.wide.s32 	%rd7, %r1, 4;
	add.s64 	%rd8, %rd4, %rd7;
	ld.global.f32 	%f1, [%rd8];
	mul.wide.u32 	%rd9, %r12, 4;
	add.s64 	%rd10, %rd5, %rd9;
	ld.global.f32 	%f2, [%rd10];
	mul.f32 	%f3, %f1, %f2;
	mad.lo.s32 	%r13, %r5, %r1, %r12;
	mul.wide.s32 	%rd11, %r13, 4;
	add.s64 	%rd12, %rd6, %rd11;
	st.global.f32 	[%rd12], %f3;
$L__BB0_2:
	ret;

}


// ===== COMPILED SASS (sm_100) =====

	.target	sm_100

	.elftype	@"ET_EXEC"


//--------------------- .note.nv.tkinfo           --------------------------
	.section	.note.nv.tkinfo,"",@"SHT_NOTE"
	.sectionflags	@"SHF_NOTE_NV_TKINFO"
	.tkinfo
        /*0018*/ 	.word	0x00000002
        /*0030*/ 	.string	""
        /*0030*/ 	.string	"ptxas"
        /*0030*/ 	.string	"Cuda compilation tools, release 13.0, V13.0.88"
        /*0030*/ 	.string	"Build cuda_13.0.r13.0/compiler.36424714_0"
        /*0030*/ 	.string	"-arch sm_100 -m 64 "



//--------------------- .note.nv.cuinfo           --------------------------
	.section	.note.nv.cuinfo,"",@"SHT_NOTE"
	.sectionflags	@"SHF_NOTE_NV_CUINFO"
        /*0018*/ 	.short	0x0002
        /*001a*/ 	.short	0x0064
        /*001c*/ 	.short	0x0082
	.zero		2


//--------------------- .nv.info                  --------------------------
	.section	.nv.info,"",@"SHT_CUDA_INFO"
	.align	4


	//----- nvinfo : EIATTR_REGCOUNT
	.align		4
        /*0000*/ 	.byte	0x04, 0x2f
        /*0002*/ 	.short	(.L_1 - .L_0)
	.align		4
.L_0:
        /*0004*/ 	.word	index@(_Z13outer_productPKfS0_Pfii)
        /*0008*/ 	.word	0x0000000c


	//----- nvinfo : EIATTR_FRAME_SIZE
	.align		4
.L_1:
        /*000c*/ 	.byte	0x04, 0x11
        /*000e*/ 	.short	(.L_3 - .L_2)
	.align		4
.L_2:
        /*0010*/ 	.word	index@(_Z13outer_productPKfS0_Pfii)
        /*0014*/ 	.word	0x00000000


	//----- nvinfo : EIATTR_MIN_STACK_SIZE
	.align		4
.L_3:
        /*0018*/ 	.byte	0x04, 0x12
        /*001a*/ 	.short	(.L_5 - .L_4)
	.align		4
.L_4:
        /*001c*/ 	.word	index@(_Z13outer_productPKfS0_Pfii)
        /*0020*/ 	.word	0x00000000
.L_5:


//--------------------- .nv.compat                --------------------------
	.section	.nv.compat,"",@"SHT_CUDA_COMPAT_INFO"
	.align	4
        /*0000*/ 	.byte	0x02, 0x09, 0x00, 0x00, 0x02, 0x02, 0x01, 0x00, 0x02, 0x05, 0x05, 0x00, 0x03, 0x07, 0x01, 0x01
        /*0010*/ 	.byte	0x02, 0x03, 0x00, 0x00, 0x02, 0x06, 0x01, 0x00, 0x04, 0x0b, 0x08, 0x00, 0x09, 0x00, 0x00, 0x00
        /*0020*/ 	.byte	0x00, 0x00, 0x00, 0x00


//--------------------- .nv.info._Z13outer_productPKfS0_Pfii --------------------------
	.section	.nv.info._Z13outer_productPKfS0_Pfii,"",@"SHT_CUDA_INFO"
	.sectionflags	@""
	.align	4


	//----- nvinfo : EIATTR_CUDA_API_VERSION
	.align		4
        /*0000*/ 	.byte	0x04, 0x37
        /*0002*/ 	.short	(.L_7 - .L_6)
.L_6:
        /*0004*/ 	.word	0x00000082


	//----- nvinfo : EIATTR_KPARAM_INFO
	.align		4
.L_7:
        /*0008*/ 	.byte	0x04, 0x17
        /*000a*/ 	.short	(.L_9 - .L_8)
.L_8:
        /*000c*/ 	.word	0x00000000
        /*0010*/ 	.short	0x0004
        /*0012*/ 	.short	0x001c
        /*0014*/ 	.byte	0x00, 0xf0, 0x11, 0x00


	//----- nvinfo : EIATTR_KPARAM_INFO
	.align		4
.L_9:
        /*0018*/ 	.byte	0x04, 0x17
        /*001a*/ 	.short	(.L_11 - .L_10)
.L_10:
        /*001c*/ 	.word	0x00000000
        /*0020*/ 	.short	0x0003
        /*0022*/ 	.short	0x0018
        /*0024*/ 	.byte	0x00, 0xf0, 0x11, 0x00


	//----- nvinfo : EIATTR_KPARAM_INFO
	.align		4
.L_11:
        /*0028*/ 	.byte	0x04, 0x17
        /*002a*/ 	.short	(.L_13 - .L_12)
.L_12:
        /*002c*/ 	.word	0x00000000
        /*0030*/ 	.short	0x0002
        /*0032*/ 	.short	0x0010
        /*0034*/ 	.byte	0x00, 0xf5, 0x21, 0x00


	//----- nvinfo : EIATTR_KPARAM_INFO
	.align		4
.L_13:
        /*0038*/ 	.byte	0x04, 0x17
        /*003a*/ 	.short	(.L_15 - .L_14)
.L_14:
        /*003c*/ 	.word	0x00000000
        /*0040*/ 	.short	0x0001
        /*0042*/ 	.short	0x0008
        /*0044*/ 	.byte	0x00, 0xf5, 0x21, 0x00


	//----- nvinfo : EIATTR_KPARAM_INFO
	.align		4
.L_15:
        /*0048*/ 	.byte	0x04, 0x17
        /*004a*/ 	.short	(.L_17 - .L_16)
.L_16:
        /*004c*/ 	.word	0x00000000
        /*0050*/ 	.short	0x0000
        /*0052*/ 	.short	0x0000
        /*0054*/ 	.byte	0x00, 0xf5, 0x21, 0x00


	//----- nvinfo : EIATTR_SPARSE_MMA_MASK
	.align		4
.L_17:
        /*0058*/ 	.byte	0x03, 0x50
        /*005a*/ 	.short	0x0000


	//----- nvinfo : EIATTR_MAXREG_COUNT
	.align		4
        /*005c*/ 	.byte	0x03, 0x1b
        /*005e*/ 	.short	0x00ff


	//----- nvinfo : EIATTR_MERCURY_ISA_VERSION
	.align		4
        /*0060*/ 	.byte	0x03, 0x5f
        /*0062*/ 	.short	0x0101


	//----- nvinfo : EIATTR_VRC_CTA_INIT_COUNT
	.align		4
        /*0064*/ 	.byte	0x02, 0x4a
	.zero		1
	.zero		1


	//----- nvinfo : EIATTR_EXIT_INSTR_OFFSETS
	.align		4
        /*0068*/ 	.byte	0x04, 0x1c
        /*006a*/ 	.short	(.L_19 - .L_18)


	//   ....[0]....
.L_18:
        /*006c*/ 	.word	0x000000c0


	//   ....[1]....
        /*0070*/ 	.word	0x00000190


	//----- nvinfo : EIATTR_CBANK_PARAM_SIZE
	.align		4
.L_19:
        /*0074*/ 	.byte	0x03, 0x19
        /*0076*/ 	.short	0x0020


	//----- nvinfo : EIATTR_PARAM_CBANK
	.align		4
        /*0078*/ 	.byte	0x04, 0x0a
        /*007a*/ 	.short	(.L_21 - .L_20)
	.align		4
.L_20:
        /*007c*/ 	.word	index@(.nv.constant0._Z13outer_productPKfS0_Pfii)
        /*0080*/ 	.short	0x0380
        /*0082*/ 	.short	0x0020


	//----- nvinfo : EIATTR_SW_WAR
	.align		4
.L_21:
        /*0084*/ 	.byte	0x04, 0x36
        /*0086*/ 	.short	(.L_23 - .L_22)
.L_22:
        /*0088*/ 	.word	0x00000008
.L_23:


//--------------------- .nv.callgraph             --------------------------
	.section	.nv.callgraph,"",@"SHT_CUDA_CALLGRAPH"
	.align	4
	.sectionentsize	8
	.align		4
        /*0000*/ 	.word	0x00000000
	.align		4
        /*0004*/ 	.word	0xffffffff
	.align		4
        /*0008*/ 	.word	0x00000000
	.align		4
        /*000c*/ 	.word	0xfffffffe
	.align		4
        /*0010*/ 	.word	0x00000000
	.align		4
        /*0014*/ 	.word	0xfffffffd
	.align		4
        /*0018*/ 	.word	0x00000000
	.align		4
        /*001c*/ 	.word	0xfffffffc


//--------------------- .text._Z13outer_productPKfS0_Pfii --------------------------
	.section	.text._Z13outer_productPKfS0_Pfii,"ax",@progbits
	.align	128
        .global         _Z13outer_productPKfS0_Pfii
        .type           _Z13outer_productPKfS0_Pfii,@function
        .size           _Z13outer_productPKfS0_Pfii,(.L_x_1 - _Z13outer_productPKfS0_Pfii)
        .other          _Z13outer_productPKfS0_Pfii,@"STO_CUDA_ENTRY STV_DEFAULT"
_Z13outer_productPKfS0_Pfii:
.text._Z13outer_productPKfS0_Pfii:
[----:B------:R-:W-:Y:S01]  /*0000*/  LDC R1, c[0x0][0x37c] ;  /* 0x0000df00ff017b82 */ /* 0x000fe20000000800 */
[----:B------:R-:W0:Y:S07]  /*0010*/  S2R R3, SR_TID.Y ;  /* 0x0000000000037919 */ /* 0x000e2e0000002200 */
[----:B------:R-:W1:Y:S01]  /*0020*/  LDC R9, c[0x0][0x360] ;  /* 0x0000d800ff097b82 */ /* 0x000e620000000800 */
[----:B------:R-:W2:Y:S01]  /*0030*/  LDCU.64 UR6, c[0x0][0x398] ;  /* 0x00007300ff0677ac */ /* 0x000ea20008000a00 */
[----:B------:R-:W1:Y:S06]  /*0040*/  S2R R2, SR_TID.X ;  /* 0x0000000000027919 */ /* 0x000e6c0000002100 */
[----:B------:R-:W0:Y:S08]  /*0050*/  S2UR UR5, SR_CTAID.Y ;  /* 0x00000000000579c3 */ /* 0x000e300000002600 */
[----:B------:R-:W0:Y:S08]  /*0060*/  LDC R0, c[0x0][0x364] ;  /* 0x0000d900ff007b82 */ /* 0x000e300000000800 */
[----:B------:R-:W1:Y:S01]  /*0070*/  S2UR UR4, SR_CTAID.X ;  /* 0x00000000000479c3 */ /* 0x000e620000002500 */
[----:B0-----:R-:W-:-:S05]  /*0080*/  IMAD R0, R0, UR5, R3 ;  /* 0x0000000500007c24 */ /* 0x001fca000f8e0203 */
[----:B--2---:R-:W-:Y:S01]  /*0090*/  ISETP.GE.AND P0, PT, R0, UR7, PT ;  /* 0x0000000700007c0c */ /* 0x004fe2000bf06270 */
[----:B-1----:R-:W-:-:S05]  /*00a0*/  IMAD R9, R9, UR4, R2 ;  /* 0x0000000409097c24 */ /* 0x002fca000f8e0202 */
[----:B------:R-:W-:-:S13]  /*00b0*/  ISETP.GE.OR P0, PT, R9, UR6, P0 ;  /* 0x0000000609007c0c */ /* 0x000fda0008706670 */
[----:B------:R-:W-:Y:S05]  /*00c0*/  @P0 EXIT ;  /* 0x000000000000094d */ /* 0x000fea0003800000 */
[----:B------:R-:W0:Y:S01]  /*00d0*/  LDC.64 R2, c[0x0][0x380] ;  /* 0x0000e000ff027b82 */ /* 0x000e220000000a00 */
[----:B------:R-:W1:Y:S07]  /*00e0*/  LDCU.64 UR4, c[0x0][0x358] ;  /* 0x00006b00ff0477ac */ /* 0x000e6e0008000a00 */
[----:B------:R-:W2:Y:S08]  /*00f0*/  LDC.64 R4, c[0x0][0x388] ;  /* 0x0000e200ff047b82 */ /* 0x000eb00000000a00 */
[----:B------:R-:W3:Y:S01]  /*0100*/  LDC.64 R6, c[0x0][0x390] ;  /* 0x0000e400ff067b82 */ /* 0x000ee20000000a00 */
[----:B0-----:R-:W-:-:S06]  /*0110*/  IMAD.WIDE R2, R9, 0x4, R2 ;  /* 0x0000000409027825 */ /* 0x001fcc00078e0202 */
[----:B-1----:R-:W4:Y:S01]  /*0120*/  LDG.E R2, desc[UR4][R2.64] ;  /* 0x0000000402027981 */ /* 0x002f22000c1e1900 */
[----:B--2---:R-:W-:-:S06]  /*0130*/  IMAD.WIDE.U32 R4, R0, 0x4, R4 ;  /* 0x0000000400047825 */ /* 0x004fcc00078e0004 */
[----:B------:R-:W4:Y:S01]  /*0140*/  LDG.E R5, desc[UR4][R4.64] ;  /* 0x0000000404057981 */ /* 0x000f22000c1e1900 */
[----:B------:R-:W-:-:S04]  /*0150*/  IMAD R9, R9, UR7, R0 ;  /* 0x0000000709097c24 */ /* 0x000fc8000f8e0200 */
[----:B---3--:R-:W-:-:S04]  /*0160*/  IMAD.WIDE R6, R9, 0x4, R6 ;  /* 0x0000000409067825 */ /* 0x008fc800078e0206 */
[----:B----4-:R-:W-:-:S05]  /*0170*/  FMUL R9, R2, R5 ;  /* 0x0000000502097220 */ /* 0x010fca0000400000 */
[----:B------:R-:W-:Y:S01]  /*0180*/  STG.E desc[UR4][R6.64], R9 ;  /* 0x0000000906007986 */ /* 0x000fe2000c101904 */
[----:B------:R-:W-:Y:S05]  /*0190*/  EXIT ;  /* 0x000000000000794d */ /* 0x000fea0003800000 */
.L_x_0:
[----:B------:R-:W-:-:S00]  /*01a0*/  BRA `(.L_x_0) ;  /* 0xfffffffc00fc7947 */ /* 0x000fc0000383ffff */
[----:B------:R-:W-:-:S00]  /*01b0*/  NOP ;  /* 0x0000000000007918 */ /* 0x000fc00000000000 */
        /* <DEDUP_REMOVED lines=12> */
.L_x_1:


//--------------------- .nv.shared.reserved.0     --------------------------
	.section	.nv.shared.reserved.0,"aw",@nobits
	.weak		__nv_reservedSMEM_offset_0_alias
	.size		__nv_reservedSMEM_offset_0_alias, 0, 64
	.other		__nv_reservedSMEM_offset_0_alias,@"STO_CUDA_RESERVED_SHARED STV_DEFAULT"
__nv_reservedSMEM_offset_0_alias:
	.zero		0
	.zero		64


//--------------------- .nv.constant0._Z13outer_productPKfS0_Pfii --------------------------
	.section	.nv.constant0._Z13outer_productPKfS0_Pfii,"a",@progbits
	.sectionflags	@""
	.align	4
.nv.constant0._Z13outer_productPKfS0_Pfii:
	.zero		928


//--------------------- SYMBOLS --------------------------

	.type		.nv.reservedSmem.offset0,@object
	.size		.nv.reservedSmem.offset0,0x4
